	.headerflags	@"EF_CUDA_TEXMODE_UNIFIED EF_CUDA_64BIT_ADDRESS EF_CUDA_ACCELERATORS EF_CUDA_SM90 EF_CUDA_VIRTUAL_SM(EF_CUDA_SM90)"
	.elftype	@"ET_EXEC"


//--------------------- .nv.info                  --------------------------
	.section	.nv.info,"",@"SHT_CUDA_INFO"
	.align	4


	//----- nvinfo : EIATTR_REGCOUNT
	.align		4
        /*0000*/ 	.byte	0x04, 0x2f
        /*0002*/ 	.short	(.L_2 - .L_1)
	.align		4
.L_1:
        /*0004*/ 	.word	index@(triton_red_fused__log_softmax_4)
        /*0008*/ 	.word	0x00000020


	//----- nvinfo : EIATTR_MIN_STACK_SIZE
	.align		4
.L_2:
        /*000c*/ 	.byte	0x04, 0x12
        /*000e*/ 	.short	(.L_4 - .L_3)
	.align		4
.L_3:
        /*0010*/ 	.word	index@(triton_red_fused__log_softmax_4)
        /*0014*/ 	.word	0x00000000


	//----- nvinfo : EIATTR_FRAME_SIZE
	.align		4
.L_4:
        /*0018*/ 	.byte	0x04, 0x11
        /*001a*/ 	.short	(.L_6 - .L_5)
	.align		4
.L_5:
        /*001c*/ 	.word	index@(triton_red_fused__log_softmax_4)
        /*0020*/ 	.word	0x00000000


	//----- nvinfo : EIATTR_MIN_STACK_SIZE
	.align		4
.L_6:
        /*0024*/ 	.byte	0x04, 0x12
        /*0026*/ 	.short	(.L_8 - .L_7)
	.align		4
.L_7:
        /*0028*/ 	.word	index@(triton_red_fused__log_softmax_4)
        /*002c*/ 	.word	0x00000000
.L_8:


//--------------------- .nv.info.triton_red_fused__log_softmax_4 --------------------------
	.section	.nv.info.triton_red_fused__log_softmax_4,"",@"SHT_CUDA_INFO"
	.sectionflags	@""
	.align	4


	//----- nvinfo : EIATTR_CUDA_API_VERSION
	.align		4
        /*0000*/ 	.byte	0x04, 0x37
        /*0002*/ 	.short	(.L_10 - .L_9)
.L_9:
        /*0004*/ 	.word	0x0000007c


	//----- nvinfo : EIATTR_KPARAM_INFO
	.align		4
.L_10:
        /*0008*/ 	.byte	0x04, 0x17
        /*000a*/ 	.short	(.L_12 - .L_11)
.L_11:
        /*000c*/ 	.word	0x00000000
        /*0010*/ 	.short	0x0005
        /*0012*/ 	.short	0x0024
        /*0014*/ 	.byte	0x00, 0xf0, 0x11, 0x00


	//----- nvinfo : EIATTR_KPARAM_INFO
	.align		4
.L_12:
        /*0018*/ 	.byte	0x04, 0x17
        /*001a*/ 	.short	(.L_14 - .L_13)
.L_13:
        /*001c*/ 	.word	0x00000000
        /*0020*/ 	.short	0x0004
        /*0022*/ 	.short	0x0020
        /*0024*/ 	.byte	0x00, 0xf0, 0x11, 0x00


	//----- nvinfo : EIATTR_KPARAM_INFO
	.align		4
.L_14:
        /*0028*/ 	.byte	0x04, 0x17
        /*002a*/ 	.short	(.L_16 - .L_15)
.L_15:
        /*002c*/ 	.word	0x00000000
        /*0030*/ 	.short	0x0003
        /*0032*/ 	.short	0x0018
        /*0034*/ 	.byte	0x00, 0xf4, 0x21, 0x00


	//----- nvinfo : EIATTR_KPARAM_INFO
	.align		4
.L_16:
        /*0038*/ 	.byte	0x04, 0x17
        /*003a*/ 	.short	(.L_18 - .L_17)
.L_17:
        /*003c*/ 	.word	0x00000000
        /*0040*/ 	.short	0x0002
        /*0042*/ 	.short	0x0010
        /*0044*/ 	.byte	0x00, 0xf4, 0x21, 0x00


	//----- nvinfo : EIATTR_KPARAM_INFO
	.align		4
.L_18:
        /*0048*/ 	.byte	0x04, 0x17
        /*004a*/ 	.short	(.L_20 - .L_19)
.L_19:
        /*004c*/ 	.word	0x00000000
        /*0050*/ 	.short	0x0001
        /*0052*/ 	.short	0x0008
        /*0054*/ 	.byte	0x00, 0xf4, 0x21, 0x00


	//----- nvinfo : EIATTR_KPARAM_INFO
	.align		4
.L_20:
        /*0058*/ 	.byte	0x04, 0x17
        /*005a*/ 	.short	(.L_22 - .L_21)
.L_21:
        /*005c*/ 	.word	0x00000000
        /*0060*/ 	.short	0x0000
        /*0062*/ 	.short	0x0000
        /*0064*/ 	.byte	0x00, 0xf4, 0x21, 0x00


	//----- nvinfo : EIATTR_SPARSE_MMA_MASK
	.align		4
.L_22:
        /*0068*/ 	.byte	0x03, 0x50
        /*006a*/ 	.short	0x0000


	//----- nvinfo : EIATTR_MAXREG_COUNT
	.align		4
        /*006c*/ 	.byte	0x03, 0x1b
        /*006e*/ 	.short	0x0080


	//----- nvinfo : EIATTR_COOP_GROUP_MASK_REGIDS
	.align		4
        /*0070*/ 	.byte	0x04, 0x29
        /*0072*/ 	.short	(.L_24 - .L_23)


	//   ....[0]....
.L_23:
        /*0074*/ 	.word	0xffffffff


	//   ....[1]....
        /*0078*/ 	.word	0xffffffff


	//   ....[2]....
        /*007c*/ 	.word	0xffffffff


	//   ....[3]....
        /*0080*/ 	.word	0xffffffff


	//   ....[4]....
        /*0084*/ 	.word	0xffffffff


	//   ....[5]....
        /*0088*/ 	.word	0xffffffff


	//   ....[6]....
        /*008c*/ 	.word	0xffffffff


	//   ....[7]....
        /*0090*/ 	.word	0xffffffff


	//   ....[8]....
        /*0094*/ 	.word	0xffffffff


	//----- nvinfo : EIATTR_COOP_GROUP_INSTR_OFFSETS
	.align		4
.L_24:
        /*0098*/ 	.byte	0x04, 0x28
        /*009a*/ 	.short	(.L_26 - .L_25)


	//   ....[0]....
.L_25:
        /*009c*/ 	.word	0x00000b00


	//   ....[1]....
        /*00a0*/ 	.word	0x00000b40


	//   ....[2]....
        /*00a4*/ 	.word	0x00000b80


	//   ....[3]....
        /*00a8*/ 	.word	0x00000bc0


	//   ....[4]....
        /*00ac*/ 	.word	0x00000c00


	//   ....[5]....
        /*00b0*/ 	.word	0x00000ce0


	//   ....[6]....
        /*00b4*/ 	.word	0x00000d30


	//   ....[7]....
        /*00b8*/ 	.word	0x00000d70


	//   ....[8]....
        /*00bc*/ 	.word	0x00000db0


	//----- nvinfo : EIATTR_EXIT_INSTR_OFFSETS
	.align		4
.L_26:
        /*00c0*/ 	.byte	0x04, 0x1c
        /*00c2*/ 	.short	(.L_28 - .L_27)


	//   ....[0]....
.L_27:
        /*00c4*/ 	.word	0x00000e50


	//   ....[1]....
        /*00c8*/ 	.word	0x00000ea0


	//----- nvinfo : EIATTR_REQNTID
	.align		4
.L_28:
        /*00cc*/ 	.byte	0x04, 0x10
        /*00ce*/ 	.short	(.L_30 - .L_29)
.L_29:
        /*00d0*/ 	.word	0x00000200
        /*00d4*/ 	.word	0x00000001
        /*00d8*/ 	.word	0x00000001


	//----- nvinfo : EIATTR_CBANK_PARAM_SIZE
	.align		4
.L_30:
        /*00dc*/ 	.byte	0x03, 0x19
        /*00de*/ 	.short	0x0028


	//----- nvinfo : EIATTR_PARAM_CBANK
	.align		4
        /*00e0*/ 	.byte	0x04, 0x0a
        /*00e2*/ 	.short	(.L_32 - .L_31)
	.align		4
.L_31:
        /*00e4*/ 	.word	index@(.nv.constant0.triton_red_fused__log_softmax_4)
        /*00e8*/ 	.short	0x0210
        /*00ea*/ 	.short	0x0028


	//----- nvinfo : EIATTR_SW_WAR
	.align		4
.L_32:
        /*00ec*/ 	.byte	0x04, 0x36
        /*00ee*/ 	.short	(.L_34 - .L_33)
.L_33:
        /*00f0*/ 	.word	0x00000008
.L_34:


//--------------------- .nv.callgraph             --------------------------
	.section	.nv.callgraph,"",@"SHT_CUDA_CALLGRAPH"
	.align	4
	.sectionentsize	8
	.align		4
        /*0000*/ 	.word	0x00000000
	.align		4
        /*0004*/ 	.word	0xffffffff
	.align		4
        /*0008*/ 	.word	0x00000000
	.align		4
        /*000c*/ 	.word	0xfffffffe
	.align		4
        /*0010*/ 	.word	0x00000000
	.align		4
        /*0014*/ 	.word	0xfffffffd
	.align		4
        /*0018*/ 	.word	0x00000000
	.align		4
        /*001c*/ 	.word	0xfffffffc


//--------------------- .nv.constant4             --------------------------
	.section	.nv.constant4,"a",@progbits
	.align	8
	.align		8
.nv.constant4:
        /*0000*/ 	.dword	_$_str


//--------------------- .text.triton_red_fused__log_softmax_4 --------------------------
	.section	.text.triton_red_fused__log_softmax_4,"ax",@progbits
	.sectionflags	@"SHF_BARRIERS=1"
	.align	128
        .global         triton_red_fused__log_softmax_4
        .type           triton_red_fused__log_softmax_4,@function
        .size           triton_red_fused__log_softmax_4,(.L_x_1 - triton_red_fused__log_softmax_4)
        .other          triton_red_fused__log_softmax_4,@"STO_CUDA_ENTRY STV_DEFAULT"
triton_red_fused__log_softmax_4:
.text.triton_red_fused__log_softmax_4:
[----:B------:R-:W0:Y:S01]  /*0000*/  LDC R1, c[0x0][0x28] ;  /* 0x00000a00ff017b82 */ /* 0x000e220000000800 */
[----:B------:R-:W1:Y:S07]  /*0010*/  S2R R20, SR_CTAID.X ;  /* 0x0000000000147919 */ /* 0x000e6e0000002500 */
[----:B------:R-:W2:Y:S01]  /*0020*/  LDC.64 R6, c[0x0][0x220] ;  /* 0x00008800ff067b82 */ /* 0x000ea20000000a00 */
[----:B------:R-:W-:Y:S01]  /*0030*/  IMAD.MOV.U32 R24, RZ, RZ, RZ ;  /* 0x000000ffff187224 */ /* 0x000fe200078e00ff */
[----:B------:R-:W-:Y:S01]  /*0040*/  ULDC.64 UR6, c[0x0][0x208] ;  /* 0x0000820000067ab9 */ /* 0x000fe20000000a00 */
[----:B------:R-:W3:Y:S05]  /*0050*/  S2R R21, SR_TID.X ;  /* 0x0000000000157919 */ /* 0x000eea0000002100 */
[----:B------:R-:W4:Y:S01]  /*0060*/  LDC.64 R16, c[0x0][0x218] ;  /* 0x00008600ff107b82 */ /* 0x000f220000000a00 */
[----:B-1----:R-:W-:-:S02]  /*0070*/  SHF.R.S32.HI R3, RZ, 0x1f, R20 ;  /* 0x0000001fff037819 */ /* 0x002fc40000011414 */
[----:B------:R-:W-:Y:S02]  /*0080*/  ISETP.GE.AND P1, PT, R20, 0x10, PT ;  /* 0x000000101400780c */ /* 0x000fe40003f26270 */
[----:B------:R-:W-:-:S04]  /*0090*/  LEA.HI R3, R3, R20, RZ, 0x2 ;  /* 0x0000001403037211 */ /* 0x000fc800078f10ff */
[----:B------:R-:W-:Y:S02]  /*00a0*/  SHF.R.S32.HI R5, RZ, 0x2, R3 ;  /* 0x00000002ff057819 */ /* 0x000fe40000011403 */
[----:B------:R-:W1:Y:S03]  /*00b0*/  LDC.64 R2, c[0x0][0x210] ;  /* 0x00008400ff027b82 */ /* 0x000e660000000a00 */
[----:B--2---:R-:W-:-:S05]  /*00c0*/  IMAD.WIDE R6, R5, 0x4, R6 ;  /* 0x0000000405067825 */ /* 0x004fca00078e0206 */
[----:B------:R2:W5:Y:S01]  /*00d0*/  @!P1 LDG.E.EL R24, desc[UR6][R6.64] ;  /* 0x0000000606189981 */ /* 0x000562000c2e1900 */
[----:B---3--:R-:W-:Y:S01]  /*00e0*/  IMAD.SHL.U32 R22, R21, 0x4, RZ ;  /* 0x0000000415167824 */ /* 0x008fe200078e00ff */
[----:B------:R-:W-:Y:S01]  /*00f0*/  CS2R R8, SRZ ;  /* 0x0000000000087805 */ /* 0x000fe2000001ff00 */
[----:B------:R-:W-:Y:S01]  /*0100*/  IMAD.MOV.U32 R0, RZ, RZ, RZ ;  /* 0x000000ffff007224 */ /* 0x000fe200078e00ff */
[----:B------:R-:W-:Y:S01]  /*0110*/  CS2R R10, SRZ ;  /* 0x00000000000a7805 */ /* 0x000fe2000001ff00 */
[----:B----4-:R-:W-:Y:S01]  /*0120*/  IMAD.WIDE R16, R5, 0x4, R16 ;  /* 0x0000000405107825 */ /* 0x010fe200078e0210 */
[----:B------:R-:W-:Y:S02]  /*0130*/  LOP3.LUT R25, R22, 0x7fc, RZ, 0xc0, !PT ;  /* 0x000007fc16197812 */ /* 0x000fe400078ec0ff */
[----:B------:R-:W-:Y:S02]  /*0140*/  CS2R R4, SRZ ;  /* 0x0000000000047805 */ /* 0x000fe4000001ff00 */
[----:B--2---:R-:W-:Y:S01]  /*0150*/  CS2R R6, SRZ ;  /* 0x0000000000067805 */ /* 0x004fe2000001ff00 */
[----:B------:R-:W-:Y:S01]  /*0160*/  IMAD R13, R20, 0x1f60, R25 ;  /* 0x00001f60140d7824 */ /* 0x000fe200078e0219 */
[----:B------:R2:W3:Y:S03]  /*0170*/  @!P1 LDG.E.EL R0, desc[UR6][R16.64] ;  /* 0x0000000610009981 */ /* 0x0004e6000c2e1900 */
[----:B------:R-:W-:-:S02]  /*0180*/  VIADD R27, R13, 0x800 ;  /* 0x000008000d1b7836 */ /* 0x000fc40000000000 */
[----:B-1----:R-:W-:-:S04]  /*0190*/  IMAD.WIDE R18, R13, 0x4, R2 ;  /* 0x000000040d127825 */ /* 0x002fc800078e0202 */
[--C-:B------:R-:W-:Y:S01]  /*01a0*/  IMAD.WIDE R26, R27, 0x4, R2.reuse ;  /* 0x000000041b1a7825 */ /* 0x100fe200078e0202 */
[----:B------:R1:W4:Y:S04]  /*01b0*/  @!P1 LDG.E.EF.128 R4, desc[UR6][R18.64] ;  /* 0x0000000612049981 */ /* 0x000328000c0e1d00 */
[----:B------:R1:W3:Y:S01]  /*01c0*/  @!P1 LDG.E.EF.128 R8, desc[UR6][R26.64] ;  /* 0x000000061a089981 */ /* 0x0002e2000c0e1d00 */
[----:B------:R-:W-:Y:S01]  /*01d0*/  VIADD R29, R13, 0x1000 ;  /* 0x000010000d1d7836 */ /* 0x000fe20000000000 */
[----:B------:R-:W-:Y:S02]  /*01e0*/  CS2R R12, SRZ ;  /* 0x00000000000c7805 */ /* 0x000fe4000001ff00 */
[----:B------:R-:W-:Y:S01]  /*01f0*/  CS2R R14, SRZ ;  /* 0x00000000000e7805 */ /* 0x000fe2000001ff00 */
[----:B------:R-:W-:Y:S01]  /*0200*/  IMAD.WIDE R28, R29, 0x4, R2 ;  /* 0x000000041d1c7825 */ /* 0x000fe200078e0202 */
[----:B------:R-:W-:-:S04]  /*0210*/  LOP3.LUT R25, R25, 0x1800, RZ, 0xfc, !PT ;  /* 0x0000180019197812 */ /* 0x000fc800078efcff */
[----:B------:R-:W3:Y:S01]  /*0220*/  @!P1 LDG.E.EF.128 R12, desc[UR6][R28.64] ;  /* 0x000000061c0c9981 */ /* 0x000ee2000c0e1d00 */
[----:B-----5:R-:W-:-:S13]  /*0230*/  FSETP.GEU.AND P0, PT, R24, 1.175494350822287508e-38, PT ;  /* 0x008000001800780b */ /* 0x020fda0003f0e000 */
[----:B------:R-:W-:-:S04]  /*0240*/  @!P0 FMUL R24, R24, 8388608 ;  /* 0x4b00000018188820 */ /* 0x000fc80000400000 */
[----:B--2---:R-:W-:-:S05]  /*0250*/  VIADD R16, R24, 0xc0d55555 ;  /* 0xc0d5555518107836 */ /* 0x004fca0000000000 */
[----:B------:R-:W-:-:S05]  /*0260*/  LOP3.LUT R17, R16, 0xff800000, RZ, 0xc0, !PT ;  /* 0xff80000010117812 */ /* 0x000fca00078ec0ff */
[----:B------:R-:W-:Y:S01]  /*0270*/  IMAD.IADD R16, R24, 0x1, -R17 ;  /* 0x0000000118107824 */ /* 0x000fe200078e0a11 */
[----:B-1----:R-:W-:Y:S01]  /*0280*/  I2FP.F32.S32 R19, R17 ;  /* 0x0000001100137245 */ /* 0x002fe20000201400 */
[----:B------:R-:W-:Y:S02]  /*0290*/  IMAD.MOV.U32 R17, RZ, RZ, 0x3e055027 ;  /* 0x3e055027ff117424 */ /* 0x000fe400078e00ff */
[----:B------:R-:W-:-:S04]  /*02a0*/  FADD R16, R16, -1 ;  /* 0xbf80000010107421 */ /* 0x000fc80000000000 */
[----:B------:R-:W-:-:S04]  /*02b0*/  FFMA.FTZ R17, R16, -R17, 0.14084610342979431152 ;  /* 0x3e1039f610117423 */ /* 0x000fc80000010811 */
[----:B------:R-:W-:-:S04]  /*02c0*/  FFMA.FTZ R17, R16, R17, -0.12148627638816833496 ;  /* 0xbdf8cdcc10117423 */ /* 0x000fc80000010011 */
[----:B------:R-:W-:-:S04]  /*02d0*/  FFMA.FTZ R17, R16, R17, 0.13980610668659210205 ;  /* 0x3e0f295510117423 */ /* 0x000fc80000010011 */
[----:B------:R-:W-:-:S04]  /*02e0*/  FFMA.FTZ R17, R16, R17, -0.16684235632419586182 ;  /* 0xbe2ad8b910117423 */ /* 0x000fc80000010011 */
[----:B------:R-:W-:-:S04]  /*02f0*/  FFMA.FTZ R17, R16, R17, 0.20012299716472625732 ;  /* 0x3e4ced0b10117423 */ /* 0x000fc80000010011 */
[----:B------:R-:W-:Y:S01]  /*0300*/  FFMA.FTZ R17, R16, R17, -0.24999669194221496582 ;  /* 0xbe7fff2210117423 */ /* 0x000fe20000010011 */
[----:B0-----:R-:W-:-:S03]  /*0310*/  FSEL R26, RZ, -23, P0 ;  /* 0xc1b80000ff1a7808 */ /* 0x001fc60000000000 */
[----:B------:R-:W-:Y:S01]  /*0320*/  FFMA.FTZ R17, R16, R17, 0.33333182334899902344 ;  /* 0x3eaaaa7810117423 */ /* 0x000fe20000010011 */
[----:B------:R-:W-:-:S03]  /*0330*/  ISETP.LT.U32.AND P0, PT, R25, 0x1f60, !P1 ;  /* 0x00001f601900780c */ /* 0x000fc60004f01070 */
[----:B------:R-:W-:Y:S01]  /*0340*/  FFMA.FTZ R17, R16, R17, -0.5 ;  /* 0xbf00000010117423 */ /* 0x000fe20000010011 */
[----:B------:R-:W-:Y:S01]  /*0350*/  FFMA.FTZ R26, R19, 1.1920928955078125e-07, R26 ;  /* 0x34000000131a7823 */ /* 0x000fe2000001001a */
[----:B------:R-:W-:Y:S02]  /*0360*/  IMAD R19, R20, 0x1f60, R25 ;  /* 0x00001f6014137824 */ /* 0x000fe400078e0219 */
[----:B------:R-:W-:Y:S02]  /*0370*/  FMUL R17, R16, R17 ;  /* 0x0000001110117220 */ /* 0x000fe40000400000 */
[----:B------:R-:W-:Y:S01]  /*0380*/  IMAD.WIDE R2, R19, 0x4, R2 ;  /* 0x0000000413027825 */ /* 0x000fe200078e0202 */
[----:B------:R-:W-:-:S03]  /*0390*/  CS2R R18, SRZ ;  /* 0x0000000000127805 */ /* 0x000fc6000001ff00 */
[----:B------:R-:W-:Y:S01]  /*03a0*/  FFMA.FTZ R25, R16, R17, R16 ;  /* 0x0000001110197223 */ /* 0x000fe20000010010 */
[----:B------:R-:W-:-:S06]  /*03b0*/  CS2R R16, SRZ ;  /* 0x0000000000107805 */ /* 0x000fcc000001ff00 */
[----:B------:R0:W2:Y:S01]  /*03c0*/  @P0 LDG.E.EF.128 R16, desc[UR6][R2.64] ;  /* 0x0000000602100981 */ /* 0x0000a2000c0e1d00 */
[----:B------:R-:W-:Y:S01]  /*03d0*/  ISETP.GE.U32.AND P2, PT, R24, 0x7f800000, PT ;  /* 0x7f8000001800780c */ /* 0x000fe20003f46070 */
[----:B------:R-:W-:Y:S01]  /*03e0*/  FFMA.FTZ R25, R26, 0.69314718246459960938, R25 ;  /* 0x3f3172181a197823 */ /* 0x000fe20000010019 */
[----:B------:R-:W-:-:S11]  /*03f0*/  FSETP.NEU.AND P3, PT, R24, RZ, PT ;  /* 0x000000ff1800720b */ /* 0x000fd60003f6d000 */
[----:B------:R-:W-:-:S04]  /*0400*/  @P2 IMAD.MOV.U32 R27, RZ, RZ, 0x7f800000 ;  /* 0x7f800000ff1b2424 */ /* 0x000fc800078e00ff */
[----:B------:R-:W-:Y:S01]  /*0410*/  @P2 FFMA.FTZ R25, R24, R27, +INF ;  /* 0x7f80000018192423 */ /* 0x000fe2000001001b */
[----:B----4-:R-:W-:-:S04]  /*0420*/  SEL R27, R5, RZ, !P1 ;  /* 0x000000ff051b7207 */ /* 0x010fc80004800000 */
[----:B------:R-:W-:Y:S01]  /*0430*/  FSEL R5, R25, -INF , P3 ;  /* 0xff80000019057808 */ /* 0x000fe20001800000 */
[----:B---3--:R-:W-:Y:S01]  /*0440*/  FADD R24, R27, -R0 ;  /* 0x800000001b187221 */ /* 0x008fe20000000000 */
[----:B------:R-:W-:-:S03]  /*0450*/  SEL R25, R6, RZ, !P1 ;  /* 0x000000ff06197207 */ /* 0x000fc60004800000 */
[----:B------:R-:W-:Y:S01]  /*0460*/  FADD R24, -R5, R24 ;  /* 0x0000001805187221 */ /* 0x000fe20000000100 */
[----:B0-----:R-:W-:Y:S01]  /*0470*/  SEL R3, R9, RZ, !P1 ;  /* 0x000000ff09037207 */ /* 0x001fe20004800000 */
[----:B------:R-:W-:Y:S01]  /*0480*/  FADD R6, R25, -R0 ;  /* 0x8000000019067221 */ /* 0x000fe20000000000 */
[----:B------:R-:W-:Y:S02]  /*0490*/  SEL R9, R4, RZ, !P1 ;  /* 0x000000ff04097207 */ /* 0x000fe40004800000 */
[----:B------:R-:W-:Y:S01]  /*04a0*/  FSEL R2, R24, -INF , !P1 ;  /* 0xff80000018027808 */ /* 0x000fe20004800000 */
[----:B------:R-:W-:Y:S01]  /*04b0*/  FADD R6, -R5, R6 ;  /* 0x0000000605067221 */ /* 0x000fe20000000100 */
[----:B------:R-:W-:Y:S01]  /*04c0*/  SEL R25, R10, RZ, !P1 ;  /* 0x000000ff0a197207 */ /* 0x000fe20004800000 */
[--C-:B------:R-:W-:Y:S01]  /*04d0*/  FADD R10, R3, -R0.reuse ;  /* 0x80000000030a7221 */ /* 0x100fe20000000000 */
[----:B------:R-:W-:Y:S01]  /*04e0*/  FSETP.NAN.AND P3, PT, R2, R2, PT ;  /* 0x000000020200720b */ /* 0x000fe20003f68000 */
[----:B------:R-:W-:Y:S01]  /*04f0*/  FADD R4, R9, -R0 ;  /* 0x8000000009047221 */ /* 0x000fe20000000000 */
[----:B------:R-:W-:Y:S01]  /*0500*/  SEL R7, R7, RZ, !P1 ;  /* 0x000000ff07077207 */ /* 0x000fe20004800000 */
[----:B------:R-:W-:Y:S01]  /*0510*/  FADD R27, -R5, R10 ;  /* 0x0000000a051b7221 */ /* 0x000fe20000000100 */
[----:B------:R-:W-:Y:S01]  /*0520*/  FSEL R3, R6, -INF , !P1 ;  /* 0xff80000006037808 */ /* 0x000fe20004800000 */
[----:B------:R-:W-:Y:S01]  /*0530*/  FADD R6, R25, -R0 ;  /* 0x8000000019067221 */ /* 0x000fe20000000000 */
[----:B------:R-:W-:Y:S01]  /*0540*/  FADD R10, -R5, R4 ;  /* 0x00000004050a7221 */ /* 0x000fe20000000100 */
[----:B------:R-:W-:Y:S01]  /*0550*/  SEL R9, R8, RZ, !P1 ;  /* 0x000000ff08097207 */ /* 0x000fe20004800000 */
[----:B------:R-:W-:Y:S01]  /*0560*/  FADD R4, R7, -R0 ;  /* 0x8000000007047221 */ /* 0x000fe20000000000 */
[----:B------:R-:W-:Y:S01]  /*0570*/  FSETP.NAN.AND P4, PT, R3, R3, PT ;  /* 0x000000030300720b */ /* 0x000fe20003f88000 */
[----:B------:R-:W-:Y:S01]  /*0580*/  FADD R8, -R5, R6 ;  /* 0x0000000605087221 */ /* 0x000fe20000000100 */
[----:B------:R-:W-:-:S02]  /*0590*/  FSETP.GT.AND P2, PT, R2, R27, PT ;  /* 0x0000001b0200720b */ /* 0x000fc40003f44000 */
[----:B------:R-:W-:Y:S01]  /*05a0*/  FSEL R6, R10, -INF , !P1 ;  /* 0xff8000000a067808 */ /* 0x000fe20004800000 */
[----:B------:R-:W-:Y:S01]  /*05b0*/  FADD R4, -R5, R4 ;  /* 0x0000000405047221 */ /* 0x000fe20000000100 */
[----:B------:R-:W-:Y:S01]  /*05c0*/  @!P3 FSEL R2, R2, R27, P2 ;  /* 0x0000001b0202b208 */ /* 0x000fe20001000000 */
[----:B------:R-:W-:Y:S01]  /*05d0*/  FADD R10, R9, -R0 ;  /* 0x80000000090a7221 */ /* 0x000fe20000000000 */
[----:B------:R-:W-:Y:S02]  /*05e0*/  FSETP.NAN.AND P2, PT, R6, R6, PT ;  /* 0x000000060600720b */ /* 0x000fe40003f48000 */
[----:B------:R-:W-:Y:S02]  /*05f0*/  SEL R11, R11, RZ, !P1 ;  /* 0x000000ff0b0b7207 */ /* 0x000fe40004800000 */
[-C--:B------:R-:W-:Y:S01]  /*0600*/  FSETP.GT.AND P3, PT, R3, R8.reuse, PT ;  /* 0x000000080300720b */ /* 0x080fe20003f64000 */
[----:B------:R-:W-:Y:S01]  /*0610*/  FADD R7, -R5, R10 ;  /* 0x0000000a05077221 */ /* 0x000fe20000000100 */
[----:B------:R-:W-:Y:S01]  /*0620*/  FSEL R4, R4, -INF , !P1 ;  /* 0xff80000004047808 */ /* 0x000fe20004800000 */
[----:B------:R-:W-:Y:S01]  /*0630*/  FADD R10, R11, -R0 ;  /* 0x800000000b0a7221 */ /* 0x000fe20000000000 */
[----:B------:R-:W-:-:S02]  /*0640*/  @!P4 FSEL R3, R3, R8, P3 ;  /* 0x000000080303c208 */ /* 0x000fc40001800000 */
[----:B------:R-:W-:Y:S02]  /*0650*/  FSETP.NAN.AND P4, PT, R4, R4, PT ;  /* 0x000000040400720b */ /* 0x000fe40003f88000 */
[----:B------:R-:W-:Y:S02]  /*0660*/  SEL R13, R13, RZ, !P1 ;  /* 0x000000ff0d0d7207 */ /* 0x000fe40004800000 */
[-C--:B------:R-:W-:Y:S01]  /*0670*/  FSETP.GT.AND P5, PT, R6, R7.reuse, PT ;  /* 0x000000070600720b */ /* 0x080fe20003fa4000 */
[----:B------:R-:W-:Y:S01]  /*0680*/  FADD R9, -R5, R10 ;  /* 0x0000000a05097221 */ /* 0x000fe20000000100 */
[----:B------:R-:W-:Y:S01]  /*0690*/  FSEL R2, R2, -INF , !P1 ;  /* 0xff80000002027808 */ /* 0x000fe20004800000 */
[----:B------:R-:W-:Y:S01]  /*06a0*/  FADD R8, R13, -R0 ;  /* 0x800000000d087221 */ /* 0x000fe20000000000 */
[----:B------:R-:W-:Y:S02]  /*06b0*/  @!P2 FSEL R6, R6, R7, P5 ;  /* 0x000000070606a208 */ /* 0x000fe40002800000 */
[----:B------:R-:W-:-:S02]  /*06c0*/  FSETP.NAN.AND P3, PT, R2, R2, PT ;  /* 0x000000020200720b */ /* 0x000fc40003f68000 */
[----:B------:R-:W-:Y:S02]  /*06d0*/  SEL R11, R12, RZ, !P1 ;  /* 0x000000ff0c0b7207 */ /* 0x000fe40004800000 */
[-C--:B------:R-:W-:Y:S01]  /*06e0*/  FSETP.GT.AND P5, PT, R4, R9.reuse, PT ;  /* 0x000000090400720b */ /* 0x080fe20003fa4000 */
[----:B------:R-:W-:Y:S01]  /*06f0*/  FADD R7, -R5, R8 ;  /* 0x0000000805077221 */ /* 0x000fe20000000100 */
[----:B------:R-:W-:Y:S01]  /*0700*/  FSEL R6, R6, -INF , !P1 ;  /* 0xff80000006067808 */ /* 0x000fe20004800000 */
[----:B------:R-:W-:Y:S01]  /*0710*/  FADD R8, R11, -R0 ;  /* 0x800000000b087221 */ /* 0x000fe20000000000 */
[----:B------:R-:W-:Y:S02]  /*0720*/  @!P4 FSEL R4, R4, R9, P5 ;  /* 0x000000090404c208 */ /* 0x000fe40002800000 */
[----:B------:R-:W-:Y:S02]  /*0730*/  FSETP.NAN.AND P4, PT, R6, R6, PT ;  /* 0x000000060600720b */ /* 0x000fe40003f88000 */
[----:B------:R-:W-:-:S02]  /*0740*/  FSETP.GT.AND P2, PT, R2, R7, PT ;  /* 0x000000070200720b */ /* 0x000fc40003f44000 */
[----:B------:R-:W-:Y:S01]  /*0750*/  SEL R11, R14, RZ, !P1 ;  /* 0x000000ff0e0b7207 */ /* 0x000fe20004800000 */
[----:B------:R-:W-:Y:S01]  /*0760*/  FADD R9, -R5, R8 ;  /* 0x0000000805097221 */ /* 0x000fe20000000100 */
[----:B------:R-:W-:Y:S02]  /*0770*/  FSEL R3, R3, -INF , !P1 ;  /* 0xff80000003037808 */ /* 0x000fe40004800000 */
[----:B------:R-:W-:Y:S01]  /*0780*/  @!P3 FSEL R2, R2, R7, P2 ;  /* 0x000000070202b208 */ /* 0x000fe20001000000 */
[----:B------:R-:W-:Y:S01]  /*0790*/  FADD R10, R11, -R0 ;  /* 0x800000000b0a7221 */ /* 0x000fe20000000000 */
[----:B------:R-:W-:Y:S02]  /*07a0*/  FSETP.NAN.AND P5, PT, R3, R3, PT ;  /* 0x000000030300720b */ /* 0x000fe40003fa8000 */
[----:B------:R-:W-:Y:S01]  /*07b0*/  FSETP.GT.AND P2, PT, R6, R9, PT ;  /* 0x000000090600720b */ /* 0x000fe20003f44000 */
[----:B------:R-:W-:-:S03]  /*07c0*/  FADD R12, -R5, R10 ;  /* 0x0000000a050c7221 */ /* 0x000fc60000000100 */
[----:B------:R-:W-:Y:S02]  /*07d0*/  @!P4 FSEL R6, R6, R9, P2 ;  /* 0x000000090606c208 */ /* 0x000fe40001000000 */
[----:B------:R-:W-:Y:S02]  /*07e0*/  FSETP.GT.AND P3, PT, R3, R12, PT ;  /* 0x0000000c0300720b */ /* 0x000fe40003f64000 */
[----:B------:R-:W-:-:S03]  /*07f0*/  FSEL R6, R6, -INF , !P1 ;  /* 0xff80000006067808 */ /* 0x000fc60004800000 */
[----:B------:R-:W-:Y:S02]  /*0800*/  @!P5 FSEL R3, R3, R12, P3 ;  /* 0x0000000c0303d208 */ /* 0x000fe40001800000 */
[----:B------:R-:W-:Y:S02]  /*0810*/  SEL R15, R15, RZ, !P1 ;  /* 0x000000ff0f0f7207 */ /* 0x000fe40004800000 */
[----:B------:R-:W-:Y:S02]  /*0820*/  FSEL R4, R4, -INF , !P1 ;  /* 0xff80000004047808 */ /* 0x000fe40004800000 */
[----:B------:R-:W-:-:S04]  /*0830*/  FSEL R3, R3, -INF , !P1 ;  /* 0xff80000003037808 */ /* 0x000fc80004800000 */
[----:B------:R-:W-:Y:S02]  /*0840*/  FSETP.NAN.AND P5, PT, R3, R3, PT ;  /* 0x000000030300720b */ /* 0x000fe40003fa8000 */
[----:B--2---:R-:W-:Y:S02]  /*0850*/  SEL R17, R17, RZ, P0 ;  /* 0x000000ff11117207 */ /* 0x004fe40000000000 */
[----:B------:R-:W-:-:S03]  /*0860*/  SEL R7, R16, RZ, P0 ;  /* 0x000000ff10077207 */ /* 0x000fc60000000000 */
[--C-:B------:R-:W-:Y:S02]  /*0870*/  FADD R8, R17, -R0.reuse ;  /* 0x8000000011087221 */ /* 0x100fe40000000000 */
[----:B------:R-:W-:Y:S01]  /*0880*/  FADD R10, R7, -R0 ;  /* 0x80000000070a7221 */ /* 0x000fe20000000000 */
[----:B------:R-:W-:Y:S01]  /*0890*/  FSEL R7, R2, -INF , !P1 ;  /* 0xff80000002077808 */ /* 0x000fe20004800000 */
[C---:B------:R-:W-:Y:S02]  /*08a0*/  FADD R8, -R5.reuse, R8 ;  /* 0x0000000805087221 */ /* 0x040fe40000000100 */
[----:B------:R-:W-:-:S03]  /*08b0*/  FADD R11, -R5, R10 ;  /* 0x0000000a050b7221 */ /* 0x000fc60000000100 */
[CC--:B------:R-:W-:Y:S02]  /*08c0*/  FSETP.GT.AND P2, PT, R7.reuse, R8.reuse, PT ;  /* 0x000000080700720b */ /* 0x0c0fe40003f44000 */
[----:B------:R-:W-:Y:S02]  /*08d0*/  FSETP.GT.AND P3, PT, R6, R11, PT ;  /* 0x0000000b0600720b */ /* 0x000fe40003f64000 */
[----:B------:R-:W-:Y:S02]  /*08e0*/  SEL R9, R18, RZ, P0 ;  /* 0x000000ff12097207 */ /* 0x000fe40000000000 */
[C---:B------:R-:W-:Y:S02]  /*08f0*/  FSEL R8, R7.reuse, R8, P2 ;  /* 0x0000000807087208 */ /* 0x040fe40001000000 */
[----:B------:R-:W-:Y:S02]  /*0900*/  FSETP.NAN.AND P4, PT, R7, R7, PT ;  /* 0x000000070700720b */ /* 0x000fe40003f88000 */
[----:B------:R-:W-:-:S02]  /*0910*/  FSETP.NAN.AND P2, PT, R6, R6, PT ;  /* 0x000000060600720b */ /* 0x000fc40003f48000 */
[C---:B------:R-:W-:Y:S01]  /*0920*/  FSEL R11, R6.reuse, R11, P3 ;  /* 0x0000000b060b7208 */ /* 0x040fe20001800000 */
[----:B------:R-:W-:Y:S01]  /*0930*/  FADD R2, R9, -R0 ;  /* 0x8000000009027221 */ /* 0x000fe20000000000 */
[----:B------:R-:W-:Y:S02]  /*0940*/  @P0 FSEL R7, R7, R8, P4 ;  /* 0x0000000807070208 */ /* 0x000fe40002000000 */
[----:B------:R-:W-:Y:S01]  /*0950*/  @P0 FSEL R6, R6, R11, P2 ;  /* 0x0000000b06060208 */ /* 0x000fe20001000000 */
[----:B------:R-:W-:Y:S01]  /*0960*/  FADD R2, -R5, R2 ;  /* 0x0000000205027221 */ /* 0x000fe20000000100 */
[----:B------:R-:W-:Y:S01]  /*0970*/  FADD R8, R15, -R0 ;  /* 0x800000000f087221 */ /* 0x000fe20000000000 */
[----:B------:R-:W-:Y:S02]  /*0980*/  FSETP.NAN.AND P2, PT, R4, R4, PT ;  /* 0x000000040400720b */ /* 0x000fe40003f48000 */
[----:B------:R-:W-:Y:S01]  /*0990*/  FSETP.GT.AND P3, PT, R6, R7, PT ;  /* 0x000000070600720b */ /* 0x000fe20003f64000 */
[----:B------:R-:W-:Y:S01]  /*09a0*/  FADD R9, -R5, R8 ;  /* 0x0000000805097221 */ /* 0x000fe20000000100 */
[----:B------:R-:W-:-:S02]  /*09b0*/  FSETP.GT.AND P6, PT, R3, R2, PT ;  /* 0x000000020300720b */ /* 0x000fc40003fc4000 */
[----:B------:R-:W-:Y:S02]  /*09c0*/  SEL R19, R19, RZ, P0 ;  /* 0x000000ff13137207 */ /* 0x000fe40000000000 */
[----:B------:R-:W-:Y:S02]  /*09d0*/  FSEL R2, R3, R2, P6 ;  /* 0x0000000203027208 */ /* 0x000fe40003000000 */
[-C--:B------:R-:W-:Y:S02]  /*09e0*/  FSETP.GT.AND P4, PT, R4, R9.reuse, PT ;  /* 0x000000090400720b */ /* 0x080fe40003f84000 */
[----:B------:R-:W-:Y:S01]  /*09f0*/  FSETP.NAN.AND P6, PT, R6, R6, PT ;  /* 0x000000060600720b */ /* 0x000fe20003fc8000 */
[----:B------:R-:W-:Y:S01]  /*0a00*/  FADD R0, R19, -R0 ;  /* 0x8000000013007221 */ /* 0x000fe20000000000 */
[----:B------:R-:W-:Y:S02]  /*0a10*/  @!P2 FSEL R4, R4, R9, P4 ;  /* 0x000000090404a208 */ /* 0x000fe40002000000 */
[----:B------:R-:W-:-:S02]  /*0a20*/  @P0 FSEL R3, R3, R2, P5 ;  /* 0x0000000203030208 */ /* 0x000fc40002800000 */
[----:B------:R-:W-:Y:S01]  /*0a30*/  @!P3 FSEL R6, R6, R7, P6 ;  /* 0x000000070606b208 */ /* 0x000fe20003000000 */
[----:B------:R-:W-:Y:S01]  /*0a40*/  FADD R0, -R5, R0 ;  /* 0x0000000005007221 */ /* 0x000fe20000000100 */
[----:B------:R-:W-:Y:S02]  /*0a50*/  FSEL R5, R4, -INF , !P1 ;  /* 0xff80000004057808 */ /* 0x000fe40004800000 */
[----:B------:R-:W-:Y:S02]  /*0a60*/  FSETP.GT.AND P3, PT, R6, R3, PT ;  /* 0x000000030600720b */ /* 0x000fe40003f64000 */
[CC--:B------:R-:W-:Y:S02]  /*0a70*/  FSETP.GT.AND P1, PT, R5.reuse, R0.reuse, PT ;  /* 0x000000000500720b */ /* 0x0c0fe40003f24000 */
[C---:B------:R-:W-:Y:S02]  /*0a80*/  FSETP.NAN.AND P2, PT, R5.reuse, R5, PT ;  /* 0x000000050500720b */ /* 0x040fe40003f48000 */
[----:B------:R-:W-:-:S02]  /*0a90*/  FSEL R0, R5, R0, P1 ;  /* 0x0000000005007208 */ /* 0x000fc40000800000 */
[----:B------:R-:W-:Y:S02]  /*0aa0*/  FSETP.NAN.AND P1, PT, R6, R6, PT ;  /* 0x000000060600720b */ /* 0x000fe40003f28000 */
[----:B------:R-:W-:-:S03]  /*0ab0*/  @P0 FSEL R5, R5, R0, P2 ;  /* 0x0000000005050208 */ /* 0x000fc60001000000 */
[----:B------:R-:W-:-:S04]  /*0ac0*/  @!P3 FSEL R6, R6, R3, P1 ;  /* 0x000000030606b208 */ /* 0x000fc80000800000 */
[C---:B------:R-:W-:Y:S02]  /*0ad0*/  FSETP.GT.AND P0, PT, R6.reuse, R5, PT ;  /* 0x000000050600720b */ /* 0x040fe40003f04000 */
[----:B------:R-:W-:-:S11]  /*0ae0*/  FSETP.NAN.AND P1, PT, R6, R6, PT ;  /* 0x000000060600720b */ /* 0x000fd60003f28000 */
[----:B------:R-:W-:-:S05]  /*0af0*/  @!P0 FSEL R6, R6, R5, P1 ;  /* 0x0000000506068208 */ /* 0x000fca0000800000 */
[----:B------:R-:W0:Y:S01]  /*0b00*/  SHFL.BFLY PT, R3, R6, 0x10, 0x1f ;  /* 0x0e001f0006037f89 */ /* 0x000e2200000e0000 */
[C---:B------:R-:W-:Y:S02]  /*0b10*/  FSETP.NAN.AND P1, PT, R6.reuse, R6, PT ;  /* 0x000000060600720b */ /* 0x040fe40003f28000 */
[----:B0-----:R-:W-:-:S11]  /*0b20*/  FSETP.GT.AND P0, PT, R6, R3, PT ;  /* 0x000000030600720b */ /* 0x001fd60003f04000 */
[----:B------:R-:W-:-:S05]  /*0b30*/  @!P1 FSEL R6, R6, R3, P0 ;  /* 0x0000000306069208 */ /* 0x000fca0000000000 */
[----:B------:R-:W0:Y:S01]  /*0b40*/  SHFL.BFLY PT, R3, R6, 0x8, 0x1f ;  /* 0x0d001f0006037f89 */ /* 0x000e2200000e0000 */
[C---:B------:R-:W-:Y:S02]  /*0b50*/  FSETP.NAN.AND P1, PT, R6.reuse, R6, PT ;  /* 0x000000060600720b */ /* 0x040fe40003f28000 */
[----:B0-----:R-:W-:-:S13]  /*0b60*/  FSETP.GT.AND P0, PT, R6, R3, PT ;  /* 0x000000030600720b */ /* 0x001fda0003f04000 */
        /* <DEDUP_REMOVED lines=10> */
[----:B------:R-:W1:Y:S01]  /*0c10*/  S2UR UR5, SR_CgaCtaId ;  /* 0x00000000000579c3 */ /* 0x000e620000008800 */
[----:B------:R-:W-:Y:S01]  /*0c20*/  LOP3.LUT P2, RZ, R21, 0x1f, RZ, 0xc0, !PT ;  /* 0x0000001f15ff7812 */ /* 0x000fe2000784c0ff */
[----:B------:R-:W-:Y:S01]  /*0c30*/  UMOV UR4, 0x400 ;  /* 0x0000040000047882 */ /* 0x000fe20000000000 */
[C---:B------:R-:W-:Y:S02]  /*0c40*/  FSETP.NAN.AND P1, PT, R6.reuse, R6, PT ;  /* 0x000000060600720b */ /* 0x040fe40003f28000 */
[----:B------:R-:W-:Y:S02]  /*0c50*/  SHF.R.U32.HI R0, RZ, 0x3, R21 ;  /* 0x00000003ff007819 */ /* 0x000fe40000011615 */
[----:B0-----:R-:W-:Y:S01]  /*0c60*/  FSETP.GT.AND P0, PT, R6, R3, PT ;  /* 0x000000030600720b */ /* 0x001fe20003f04000 */
[----:B-1----:R-:W-:-:S12]  /*0c70*/  UPRMT UR4, UR5, 0x654, UR4 ;  /* 0x0000065405047896 */ /* 0x002fd80008000004 */
[----:B------:R-:W-:Y:S02]  /*0c80*/  @!P0 SEL R6, R6, R3, P1 ;  /* 0x0000000306068207 */ /* 0x000fe40000800000 */
[----:B------:R-:W-:-:S05]  /*0c90*/  LOP3.LUT R3, R0, 0x3c, RZ, 0xc0, !PT ;  /* 0x0000003c00037812 */ /* 0x000fca00078ec0ff */
[----:B------:R-:W-:Y:S01]  /*0ca0*/  @!P2 STS [R3+UR4], R6 ;  /* 0x000000060300a988 */ /* 0x000fe20008000804 */
[----:B------:R-:W-:Y:S01]  /*0cb0*/  BAR.SYNC.DEFER_BLOCKING 0x0 ;  /* 0x0000000000007b1d */ /* 0x000fe20000010000 */
[----:B------:R-:W-:-:S13]  /*0cc0*/  ISETP.GE.AND P3, PT, R21, 0x10, PT ;  /* 0x000000101500780c */ /* 0x000fda0003f66270 */
[----:B------:R-:W0:Y:S04]  /*0cd0*/  @!P3 LDS R23, [R22+UR4] ;  /* 0x000000041617b984 */ /* 0x000e280008000800 */
[----:B0-----:R-:W0:Y:S01]  /*0ce0*/  SHFL.BFLY PT, R0, R23, 0x8, 0x1f ;  /* 0x0d001f0017007f89 */ /* 0x001e2200000e0000 */
[C---:B------:R-:W-:Y:S02]  /*0cf0*/  FSETP.NAN.AND P1, PT, R23.reuse, R23, PT ;  /* 0x000000171700720b */ /* 0x040fe40003f28000 */
[----:B0-----:R-:W-:-:S04]  /*0d00*/  FSETP.GT.AND P0, PT, R23, R0, PT ;  /* 0x000000001700720b */ /* 0x001fc80003f04000 */
[----:B------:R-:W-:-:S04]  /*0d10*/  FSEL R0, R23, R0, P0 ;  /* 0x0000000017007208 */ /* 0x000fc80000000000 */
[----:B------:R-:W-:-:S05]  /*0d20*/  FSEL R5, R23, R0, P1 ;  /* 0x0000000017057208 */ /* 0x000fca0000800000 */
        /* <DEDUP_REMOVED lines=9> */
[----:B------:R-:W-:-:S04]  /*0dc0*/  LOP3.LUT P0, RZ, R21, 0xf, RZ, 0xc0, !PT ;  /* 0x0000000f15ff7812 */ /* 0x000fc8000780c0ff */
[----:B------:R-:W-:Y:S02]  /*0dd0*/  ISETP.LT.AND P0, PT, R21, 0x10, !P0 ;  /* 0x000000101500780c */ /* 0x000fe40004701270 */
[C---:B------:R-:W-:Y:S02]  /*0de0*/  FSETP.NAN.AND P3, PT, R5.reuse, R5, PT ;  /* 0x000000050500720b */ /* 0x040fe40003f68000 */
[----:B0-----:R-:W-:-:S13]  /*0df0*/  FSETP.GT.AND P2, PT, R5, R0, PT ;  /* 0x000000000500720b */ /* 0x001fda0003f44000 */
[----:B------:R-:W-:-:S05]  /*0e00*/  @!P2 SEL R5, R5, R0, P3 ;  /* 0x000000000505a207 */ /* 0x000fca0001800000 */
[----:B------:R0:W-:Y:S01]  /*0e10*/  @P0 STS [R22+UR4], R5 ;  /* 0x0000000516000988 */ /* 0x0001e20008000804 */
[----:B------:R-:W-:Y:S01]  /*0e20*/  BAR.SYNC.DEFER_BLOCKING 0x0 ;  /* 0x0000000000007b1d */ /* 0x000fe20000010000 */
[----:B------:R-:W-:-:S04]  /*0e30*/  LOP3.LUT P1, RZ, R21, 0x1ff, RZ, 0xc0, !PT ;  /* 0x000001ff15ff7812 */ /* 0x000fc8000782c0ff */
[----:B------:R-:W-:-:S13]  /*0e40*/  ISETP.LT.AND P1, PT, R20, 0x10, !P1 ;  /* 0x000000101400780c */ /* 0x000fda0004f21270 */
[----:B0-----:R-:W-:Y:S05]  /*0e50*/  @!P1 EXIT ;  /* 0x000000000000994d */ /* 0x001fea0003800000 */
[----:B------:R-:W0:Y:S01]  /*0e60*/  LDS R5, [UR4] ;  /* 0x00000004ff057984 */ /* 0x000e220008000800 */
[----:B------:R-:W1:Y:S02]  /*0e70*/  LDC.64 R2, c[0x0][0x228] ;  /* 0x00008a00ff027b82 */ /* 0x000e640000000a00 */
[----:B-1----:R-:W-:-:S05]  /*0e80*/  IMAD.WIDE R20, R20, 0x4, R2 ;  /* 0x0000000414147825 */ /* 0x002fca00078e0202 */
[----:B0-----:R-:W-:Y:S01]  /*0e90*/  STG.E desc[UR6][R20.64], R5 ;  /* 0x0000000514007986 */ /* 0x001fe2000c101906 */
[----:B------:R-:W-:Y:S05]  /*0ea0*/  EXIT ;  /* 0x000000000000794d */ /* 0x000fea0003800000 */
.L_x_0:
[----:B------:R-:W-:-:S00]  /*0eb0*/  BRA `(.L_x_0) ;  /* 0xfffffffc00fc7947 */ /* 0x000fc0000383ffff */
[----:B------:R-:W-:-:S00]  /*0ec0*/  NOP ;  /* 0x0000000000007918 */ /* 0x000fc00000000000 */
        /* <DEDUP_REMOVED lines=11> */
.L_x_1:


//--------------------- .nv.global.init           --------------------------
	.section	.nv.global.init,"aw",@progbits
.nv.global.init:
	.type		_$_str,@object
	.size		_$_str,(.L_0 - _$_str)
_$_str:
        /*0000*/ 	.byte	0x5f, 0x5f, 0x43, 0x55, 0x44, 0x41, 0x5f, 0x46, 0x54, 0x5a, 0x00
.L_0:


//--------------------- .nv.shared.triton_red_fused__log_softmax_4 --------------------------
	.section	.nv.shared.triton_red_fused__log_softmax_4,"aw",@nobits
	.sectionflags	@""
	.align	16
	.zero		1024


//--------------------- .nv.constant0.triton_red_fused__log_softmax_4 --------------------------
	.section	.nv.constant0.triton_red_fused__log_softmax_4,"a",@progbits
	.sectionflags	@""
	.align	4
.nv.constant0.triton_red_fused__log_softmax_4:
	.zero		568
